	.headerflags	@"EF_CUDA_TEXMODE_UNIFIED EF_CUDA_64BIT_ADDRESS EF_CUDA_SM86 EF_CUDA_VIRTUAL_SM(EF_CUDA_SM86)"
	.elftype	@"ET_EXEC"


//--------------------- .nv.info                  --------------------------
	.section	.nv.info,"",@"SHT_CUDA_INFO"
	.align	4


	//----- nvinfo : EIATTR_REGCOUNT
	.align		4
        /*0000*/ 	.byte	0x04, 0x2f
        /*0002*/ 	.short	(.L_1 - .L_0)
	.align		4
.L_0:
        /*0004*/ 	.word	index@(triton_mm)
        /*0008*/ 	.word	0x00000060


	//----- nvinfo : EIATTR_MIN_STACK_SIZE
	.align		4
.L_1:
        /*000c*/ 	.byte	0x04, 0x12
        /*000e*/ 	.short	(.L_3 - .L_2)
	.align		4
.L_2:
        /*0010*/ 	.word	index@(triton_mm)
        /*0014*/ 	.word	0x00000000


	//----- nvinfo : EIATTR_FRAME_SIZE
	.align		4
.L_3:
        /*0018*/ 	.byte	0x04, 0x11
        /*001a*/ 	.short	(.L_5 - .L_4)
	.align		4
.L_4:
        /*001c*/ 	.word	index@(triton_mm)
        /*0020*/ 	.word	0x00000000


	//----- nvinfo : EIATTR_MIN_STACK_SIZE
	.align		4
.L_5:
        /*0024*/ 	.byte	0x04, 0x12
        /*0026*/ 	.short	(.L_7 - .L_6)
	.align		4
.L_6:
        /*0028*/ 	.word	index@(triton_mm)
        /*002c*/ 	.word	0x00000000
.L_7:


//--------------------- .nv.info.triton_mm        --------------------------
	.section	.nv.info.triton_mm,"",@"SHT_CUDA_INFO"
	.sectionflags	@""
	.align	4


	//----- nvinfo : EIATTR_CUDA_API_VERSION
	.align		4
        /*0000*/ 	.byte	0x04, 0x37
        /*0002*/ 	.short	(.L_9 - .L_8)
.L_8:
        /*0004*/ 	.word	0x0000007c


	//----- nvinfo : EIATTR_SW2861232_WAR
	.align		4
.L_9:
        /*0008*/ 	.byte	0x01, 0x35
	.zero		2


	//----- nvinfo : EIATTR_PARAM_CBANK
	.align		4
        /*000c*/ 	.byte	0x04, 0x0a
        /*000e*/ 	.short	(.L_11 - .L_10)
	.align		4
.L_10:
        /*0010*/ 	.word	index@(.nv.constant0.triton_mm)
        /*0014*/ 	.short	0x0160
        /*0016*/ 	.short	0x0020


	//----- nvinfo : EIATTR_CBANK_PARAM_SIZE
	.align		4
.L_11:
        /*0018*/ 	.byte	0x03, 0x19
        /*001a*/ 	.short	0x0020


	//----- nvinfo : EIATTR_KPARAM_INFO
	.align		4
        /*001c*/ 	.byte	0x04, 0x17
        /*001e*/ 	.short	(.L_13 - .L_12)
.L_12:
        /*0020*/ 	.word	0x00000000
        /*0024*/ 	.short	0x0003
        /*0026*/ 	.short	0x0018
        /*0028*/ 	.byte	0x00, 0xf4, 0x21, 0x00


	//----- nvinfo : EIATTR_KPARAM_INFO
	.align		4
.L_13:
        /*002c*/ 	.byte	0x04, 0x17
        /*002e*/ 	.short	(.L_15 - .L_14)
.L_14:
        /*0030*/ 	.word	0x00000000
        /*0034*/ 	.short	0x0002
        /*0036*/ 	.short	0x0010
        /*0038*/ 	.byte	0x00, 0xf4, 0x21, 0x00


	//----- nvinfo : EIATTR_KPARAM_INFO
	.align		4
.L_15:
        /*003c*/ 	.byte	0x04, 0x17
        /*003e*/ 	.short	(.L_17 - .L_16)
.L_16:
        /*0040*/ 	.word	0x00000000
        /*0044*/ 	.short	0x0001
        /*0046*/ 	.short	0x0008
        /*0048*/ 	.byte	0x00, 0xf4, 0x21, 0x00


	//----- nvinfo : EIATTR_KPARAM_INFO
	.align		4
.L_17:
        /*004c*/ 	.byte	0x04, 0x17
        /*004e*/ 	.short	(.L_19 - .L_18)
.L_18:
        /*0050*/ 	.word	0x00000000
        /*0054*/ 	.short	0x0000
        /*0056*/ 	.short	0x0000
        /*0058*/ 	.byte	0x00, 0xf4, 0x21, 0x00


	//----- nvinfo : EIATTR_MAXREG_COUNT
	.align		4
.L_19:
        /*005c*/ 	.byte	0x03, 0x1b
        /*005e*/ 	.short	0x00ff


	//----- nvinfo : EIATTR_EXIT_INSTR_OFFSETS
	.align		4
        /*0060*/ 	.byte	0x04, 0x1c
        /*0062*/ 	.short	(.L_21 - .L_20)


	//   ....[0]....
.L_20:
        /*0064*/ 	.word	0x000018e0


	//   ....[1]....
        /*0068*/ 	.word	0x00001930


	//----- nvinfo : EIATTR_REQNTID
	.align		4
.L_21:
        /*006c*/ 	.byte	0x04, 0x10
        /*006e*/ 	.short	(.L_23 - .L_22)
.L_22:
        /*0070*/ 	.word	0x00000080
        /*0074*/ 	.word	0x00000001
        /*0078*/ 	.word	0x00000001
.L_23:


//--------------------- .nv.callgraph             --------------------------
	.section	.nv.callgraph,"",@"SHT_CUDA_CALLGRAPH"
	.align	4
	.sectionentsize	8
	.align		4
        /*0000*/ 	.word	0x00000000
	.align		4
        /*0004*/ 	.word	0xffffffff
	.align		4
        /*0008*/ 	.word	0x00000000
	.align		4
        /*000c*/ 	.word	0xfffffffe
	.align		4
        /*0010*/ 	.word	0x00000000
	.align		4
        /*0014*/ 	.word	0xfffffffd
	.align		4
        /*0018*/ 	.word	0x00000000
	.align		4
        /*001c*/ 	.word	0xfffffffc


//--------------------- .nv.rel.action            --------------------------
	.section	.nv.rel.action,"",@"SHT_CUDA_RELOCINFO"
	.align	8
	.sectionentsize	8
        /*0000*/ 	.byte	0x73, 0x00, 0x00, 0x00, 0x00, 0x00, 0x00, 0x00, 0x00, 0x00, 0x00, 0x11, 0x25, 0x00, 0x05, 0x36


//--------------------- .nv.constant0.triton_mm   --------------------------
	.section	.nv.constant0.triton_mm,"a",@progbits
	.sectionflags	@""
	.align	4
.nv.constant0.triton_mm:
	.zero		384


//--------------------- .text.triton_mm           --------------------------
	.section	.text.triton_mm,"ax",@progbits
	.sectionflags	@"SHF_BARRIERS=1"
	.sectioninfo	@"SHI_REGISTERS=96"
	.align	128
        .global         triton_mm
        .type           triton_mm,@function
        .size           triton_mm,(.L_x_2 - triton_mm)
        .other          triton_mm,@"STO_CUDA_ENTRY STV_DEFAULT"
triton_mm:
.text.triton_mm:
[----:B------:R-:W-:Y:S02]  /*0000*/  IMAD.MOV.U32 R1, RZ, RZ, c[0x0][0x28] ;  /* 0x00000a00ff017624 */ /* 0x000fe400078e00ff */
[----:B------:R-:W1:Y:S01]  /*0010*/  S2R R9, SR_CTAID.X ;  /* 0x0000000000097919 */ /* 0x000e620000002500 */
[----:B------:R-:W-:Y:S01]  /*0020*/  IMAD.MOV.U32 R5, RZ, RZ, -0x8 ;  /* 0xfffffff8ff057424 */ /* 0x000fe200078e00ff */
[----:B------:R-:W-:Y:S01]  /*0030*/  ULDC.64 UR4, c[0x0][0x118] ;  /* 0x0000460000047ab9 */ /* 0x000fe20000000a00 */
[----:B------:R-:W-:Y:S01]  /*0040*/  IMAD.MOV.U32 R88, RZ, RZ, 0x1 ;  /* 0x00000001ff587424 */ /* 0x000fe200078e00ff */
[----:B------:R-:W2:Y:S01]  /*0050*/  S2R R12, SR_TID.X ;  /* 0x00000000000c7919 */ /* 0x000ea20000002100 */
[----:B------:R-:W-:Y:S01]  /*0060*/  IMAD.MOV.U32 R87, RZ, RZ, -0x1 ;  /* 0xffffffffff577424 */ /* 0x000fe200078e00ff */
[----:B------:R-:W-:Y:S01]  /*0070*/  CS2R R32, SRZ ;  /* 0x0000000000207805 */ /* 0x000fe2000001ff00 */
[----:B------:R-:W-:Y:S01]  /*0080*/  IMAD.MOV.U32 R86, RZ, RZ, RZ ;  /* 0x000000ffff567224 */ /* 0x000fe200078e00ff */
[----:B------:R-:W-:Y:S01]  /*0090*/  CS2R R34, SRZ ;  /* 0x0000000000227805 */ /* 0x000fe2000001ff00 */
[----:B------:R-:W-:Y:S01]  /*00a0*/  IMAD.MOV.U32 R46, RZ, RZ, RZ ;  /* 0x000000ffff2e7224 */ /* 0x000fe200078e00ff */
[----:B------:R-:W-:Y:S01]  /*00b0*/  CS2R R80, SRZ ;  /* 0x0000000000507805 */ /* 0x000fe2000001ff00 */
        /* <DEDUP_REMOVED lines=13> */
[----:B-1----:R-:W-:Y:S01]  /*0190*/  IMAD.HI R0, R9, 0x2aaaaaab, RZ ;  /* 0x2aaaaaab09007827 */ /* 0x002fe200078e02ff */
[----:B------:R-:W-:Y:S01]  /*01a0*/  CS2R R28, SRZ ;  /* 0x00000000001c7805 */ /* 0x000fe2000001ff00 */
[----:B------:R-:W-:Y:S01]  /*01b0*/  CS2R R30, SRZ ;  /* 0x00000000001e7805 */ /* 0x000fe2000001ff00 */
[----:B------:R-:W-:Y:S01]  /*01c0*/  CS2R R14, SRZ ;  /* 0x00000000000e7805 */ /* 0x000fe2000001ff00 */
[----:B------:R-:W-:Y:S01]  /*01d0*/  CS2R R52, SRZ ;  /* 0x0000000000347805 */ /* 0x000fe2000001ff00 */
[----:B------:R-:W-:Y:S01]  /*01e0*/  SHF.R.U32.HI R3, RZ, 0x1f, R0 ;  /* 0x0000001fff037819 */ /* 0x000fe20000011600 */
[----:B------:R-:W-:Y:S01]  /*01f0*/  CS2R R54, SRZ ;  /* 0x0000000000367805 */ /* 0x000fe2000001ff00 */
[----:B------:R-:W-:Y:S01]  /*0200*/  CS2R R48, SRZ ;  /* 0x0000000000307805 */ /* 0x000fe2000001ff00 */
[----:B------:R-:W-:Y:S01]  /*0210*/  CS2R R50, SRZ ;  /* 0x0000000000327805 */ /* 0x000fe2000001ff00 */
[----:B------:R-:W-:Y:S01]  /*0220*/  LEA.HI.SX32 R0, R0, R3, 0x1a ;  /* 0x0000000300007211 */ /* 0x000fe200078fd2ff */
[----:B------:R-:W-:Y:S01]  /*0230*/  CS2R R16, SRZ ;  /* 0x0000000000107805 */ /* 0x000fe2000001ff00 */
[----:B------:R-:W-:Y:S01]  /*0240*/  CS2R R18, SRZ ;  /* 0x0000000000127805 */ /* 0x000fe2000001ff00 */
[----:B------:R-:W-:Y:S01]  /*0250*/  CS2R R20, SRZ ;  /* 0x0000000000147805 */ /* 0x000fe2000001ff00 */
[----:B------:R-:W-:Y:S01]  /*0260*/  CS2R R22, SRZ ;  /* 0x0000000000167805 */ /* 0x000fe2000001ff00 */
[C---:B------:R-:W-:Y:S01]  /*0270*/  IMAD R2, R0.reuse, R5, 0x21 ;  /* 0x0000002100027424 */ /* 0x040fe200078e0205 */
[----:B------:R-:W-:Y:S01]  /*0280*/  CS2R R24, SRZ ;  /* 0x0000000000187805 */ /* 0x000fe2000001ff00 */
[----:B------:R-:W-:-:S03]  /*0290*/  IMAD R7, R0, -0x180, R9 ;  /* 0xfffffe8000077824 */ /* 0x000fc600078e0209 */
[----:B------:R-:W-:Y:S02]  /*02a0*/  IMNMX R4, R2, 0x8, PT ;  /* 0x0000000802047817 */ /* 0x000fe40003800200 */
[----:B------:R-:W-:Y:S02]  /*02b0*/  IABS R8, R7 ;  /* 0x0000000700087213 */ /* 0x000fe40000000000 */
[-C--:B------:R-:W-:Y:S02]  /*02c0*/  IABS R6, R4.reuse ;  /* 0x0000000400067213 */ /* 0x080fe40000000000 */
[-C--:B------:R-:W-:Y:S02]  /*02d0*/  IABS R10, R4.reuse ;  /* 0x00000004000a7213 */ /* 0x080fe40000000000 */
[----:B------:R-:W1:Y:S01]  /*02e0*/  I2F.RP R5, R6 ;  /* 0x0000000600057306 */ /* 0x000e620000209400 */
[----:B------:R-:W-:-:S04]  /*02f0*/  LOP3.LUT R7, R7, R4, RZ, 0x3c, !PT ;  /* 0x0000000407077212 */ /* 0x000fc800078e3cff */
[----:B------:R-:W-:-:S03]  /*0300*/  ISETP.GE.AND P3, PT, R7, RZ, PT ;  /* 0x000000ff0700720c */ /* 0x000fc60003f66270 */
[----:B-1----:R-:W1:Y:S02]  /*0310*/  MUFU.RCP R5, R5 ;  /* 0x0000000500057308 */ /* 0x002e640000001000 */
[----:B-1----:R-:W-:-:S06]  /*0320*/  IADD3 R2, R5, 0xffffffe, RZ ;  /* 0x0ffffffe05027810 */ /* 0x002fcc0007ffe0ff */
[----:B------:R1:W3:Y:S02]  /*0330*/  F2I.FTZ.U32.TRUNC.NTZ R3, R2 ;  /* 0x0000000200037305 */ /* 0x0002e4000021f000 */
[----:B-1----:R-:W-:Y:S02]  /*0340*/  IMAD.MOV.U32 R2, RZ, RZ, RZ ;  /* 0x000000ffff027224 */ /* 0x002fe400078e00ff */
[----:B---3--:R-:W-:-:S04]  /*0350*/  IMAD.MOV R11, RZ, RZ, -R3 ;  /* 0x000000ffff0b7224 */ /* 0x008fc800078e0a03 */
[----:B------:R-:W-:-:S04]  /*0360*/  IMAD R11, R11, R6, RZ ;  /* 0x000000060b0b7224 */ /* 0x000fc800078e02ff */
[----:B------:R-:W-:-:S04]  /*0370*/  IMAD.HI.U32 R3, R3, R11, R2 ;  /* 0x0000000b03037227 */ /* 0x000fc800078e0002 */
[----:B------:R-:W-:Y:S02]  /*0380*/  IMAD.MOV R11, RZ, RZ, -R10 ;  /* 0x000000ffff0b7224 */ /* 0x000fe400078e0a0a */
[----:B------:R-:W-:-:S04]  /*0390*/  IMAD.HI.U32 R2, R3, R8, RZ ;  /* 0x0000000803027227 */ /* 0x000fc800078e00ff */
[----:B------:R-:W-:Y:S01]  /*03a0*/  IMAD R5, R2, R11, R8 ;  /* 0x0000000b02057224 */ /* 0x000fe200078e0208 */
[----:B------:R-:W-:-:S04]  /*03b0*/  IABS R8, R9 ;  /* 0x0000000900087213 */ /* 0x000fc80000000000 */
[----:B------:R-:W-:Y:S01]  /*03c0*/  ISETP.GT.U32.AND P2, PT, R6, R5, PT ;  /* 0x000000050600720c */ /* 0x000fe20003f44070 */
[----:B------:R-:W-:-:S04]  /*03d0*/  IMAD.HI.U32 R3, R3, R8, RZ ;  /* 0x0000000803037227 */ /* 0x000fc800078e00ff */
[----:B------:R-:W-:-:S05]  /*03e0*/  IMAD R3, R3, R11, R8 ;  /* 0x0000000b03037224 */ /* 0x000fca00078e0208 */
[----:B------:R-:W-:-:S03]  /*03f0*/  ISETP.GT.U32.AND P1, PT, R6, R3, PT ;  /* 0x000000030600720c */ /* 0x000fc60003f24070 */
[----:B------:R-:W-:Y:S01]  /*0400*/  @!P2 IMAD.IADD R5, R5, 0x1, -R6 ;  /* 0x000000010505a824 */ /* 0x000fe200078e0a06 */
[----:B------:R-:W-:Y:S02]  /*0410*/  @!P2 IADD3 R2, R2, 0x1, RZ ;  /* 0x000000010202a810 */ /* 0x000fe40007ffe0ff */
[----:B------:R-:W-:Y:S02]  /*0420*/  ISETP.GE.AND P2, PT, R9, RZ, PT ;  /* 0x000000ff0900720c */ /* 0x000fe40003f46270 */
[----:B------:R-:W-:Y:S02]  /*0430*/  ISETP.GE.U32.AND P0, PT, R5, R6, PT ;  /* 0x000000060500720c */ /* 0x000fe40003f06070 */
[----:B--2---:R-:W-:-:S03]  /*0440*/  SHF.R.U32.HI R5, RZ, 0x1, R12 ;  /* 0x00000001ff057819 */ /* 0x004fc6000001160c */
[----:B------:R-:W-:-:S05]  /*0450*/  @!P1 IMAD.IADD R3, R3, 0x1, -R6 ;  /* 0x0000000103039824 */ /* 0x000fca00078e0a06 */
[----:B------:R-:W-:-:S03]  /*0460*/  ISETP.GT.U32.AND P1, PT, R6, R3, PT ;  /* 0x000000030600720c */ /* 0x000fc60003f24070 */
[----:B------:R-:W-:Y:S02]  /*0470*/  @P0 IADD3 R2, R2, 0x1, RZ ;  /* 0x0000000102020810 */ /* 0x000fe40007ffe0ff */
[----:B------:R-:W-:Y:S02]  /*0480*/  ISETP.NE.AND P0, PT, R4, RZ, PT ;  /* 0x000000ff0400720c */ /* 0x000fe40003f05270 */
[----:B------:R-:W-:Y:S01]  /*0490*/  LOP3.LUT R4, RZ, R4, RZ, 0x33, !PT ;  /* 0x00000004ff047212 */ /* 0x000fe200078e33ff */
[----:B------:R-:W-:-:S05]  /*04a0*/  @!P3 IMAD.MOV R2, RZ, RZ, -R2 ;  /* 0x000000ffff02b224 */ /* 0x000fca00078e0a02 */
[----:B------:R-:W-:Y:S01]  /*04b0*/  SEL R84, R4, R2, !P0 ;  /* 0x0000000204547207 */ /* 0x000fe20004000000 */
[----:B------:R-:W-:Y:S01]  /*04c0*/  @!P1 IMAD.IADD R3, R3, 0x1, -R6 ;  /* 0x0000000103039824 */ /* 0x000fe200078e0a06 */
[----:B------:R-:W-:-:S03]  /*04d0*/  SGXT.U32 R2, R5, 0x6 ;  /* 0x000000060502781a */ /* 0x000fc60000000000 */
[----:B------:R-:W-:Y:S02]  /*04e0*/  IMAD.SHL.U32 R84, R84, 0x40, RZ ;  /* 0x0000004054547824 */ /* 0x000fe400078e00ff */
[----:B------:R-:W-:-:S03]  /*04f0*/  @!P2 IMAD.MOV R3, RZ, RZ, -R3 ;  /* 0x000000ffff03a224 */ /* 0x000fc600078e0a03 */
[----:B------:R-:W-:Y:S02]  /*0500*/  LOP3.LUT R5, R84, R2, RZ, 0xfc, !PT ;  /* 0x0000000254057212 */ /* 0x000fe400078efcff */
[----:B------:R-:W-:Y:S02]  /*0510*/  SEL R3, R4, R3, !P0 ;  /* 0x0000000304037207 */ /* 0x000fe40004000000 */
[----:B------:R-:W-:-:S03]  /*0520*/  PRMT R6, R5, 0x9910, RZ ;  /* 0x0000991005067816 */ /* 0x000fc600000000ff */
[----:B------:R-:W-:Y:S02]  /*0530*/  IMAD R3, R0, 0x8, R3 ;  /* 0x0000000800037824 */ /* 0x000fe400078e0203 */
[----:B------:R-:W-:Y:S02]  /*0540*/  IMAD R6, R6, 0x2aab, RZ ;  /* 0x00002aab06067824 */ /* 0x000fe400078e02ff */
[----:B------:R-:W-:-:S03]  /*0550*/  IMAD.SHL.U32 R7, R3, 0x80, RZ ;  /* 0x0000008003077824 */ /* 0x000fc600078e00ff */
[----:B------:R-:W-:Y:S02]  /*0560*/  SHF.R.S32.HI R0, RZ, 0x10, R6 ;  /* 0x00000010ff007819 */ /* 0x000fe40000011406 */
[C---:B------:R-:W-:Y:S02]  /*0570*/  LOP3.LUT R3, R7.reuse, 0x40, R2, 0xfe, !PT ;  /* 0x0000004007037812 */ /* 0x040fe400078efe02 */
[----:B------:R-:W-:Y:S02]  /*0580*/  LOP3.LUT R9, R0, 0xffff, RZ, 0xc0, !PT ;  /* 0x0000ffff00097812 */ /* 0x000fe400078ec0ff */
[----:B------:R-:W-:Y:S01]  /*0590*/  LOP3.LUT R0, R7, R2, RZ, 0xfc, !PT ;  /* 0x0000000207007212 */ /* 0x000fe200078efcff */
[----:B------:R-:W-:Y:S01]  /*05a0*/  IMAD.HI R6, R3, 0x7f807f81, RZ ;  /* 0x7f807f8103067827 */ /* 0x000fe200078e02ff */
[----:B------:R-:W-:-:S04]  /*05b0*/  SHF.R.U32.HI R4, RZ, 0xf, R9 ;  /* 0x0000000fff047819 */ /* 0x000fc80000011609 */
[----:B------:R-:W-:Y:S01]  /*05c0*/  LEA.HI R8, R9, R4, RZ, 0x17 ;  /* 0x0000000409087211 */ /* 0x000fe200078fb8ff */
[----:B------:R-:W-:Y:S01]  /*05d0*/  IMAD.HI R4, R0, 0x7f807f81, RZ ;  /* 0x7f807f8100047827 */ /* 0x000fe200078e02ff */
[----:B------:R-:W-:Y:S02]  /*05e0*/  SHF.R.U32.HI R11, RZ, 0x1f, R6 ;  /* 0x0000001fff0b7819 */ /* 0x000fe40000011606 */
[----:B------:R-:W-:Y:S02]  /*05f0*/  PRMT R8, R8, 0x9910, RZ ;  /* 0x0000991008087816 */ /* 0x000fe400000000ff */
[----:B------:R-:W-:Y:S02]  /*0600*/  SHF.R.U32.HI R9, RZ, 0x1f, R4 ;  /* 0x0000001fff097819 */ /* 0x000fe40000011604 */
[----:B------:R-:W-:Y:S02]  /*0610*/  LEA.HI.SX32 R6, R6, R11, 0x15 ;  /* 0x0000000b06067211 */ /* 0x000fe400078faaff */
[----:B------:R-:W-:Y:S01]  /*0620*/  LEA.HI.SX32 R9, R4, R9, 0x15 ;  /* 0x0000000904097211 */ /* 0x000fe200078faaff */
[----:B------:R-:W-:Y:S01]  /*0630*/  IMAD R4, R8, 0xc00, RZ ;  /* 0x00000c0008047824 */ /* 0x000fe200078e02ff */
[----:B------:R-:W-:Y:S01]  /*0640*/  SHF.R.U32.HI R11, RZ, 0x2, R12 ;  /* 0x00000002ff0b7819 */ /* 0x000fe2000001160c */
[----:B------:R-:W-:-:S02]  /*0650*/  IMAD R6, R6, -0x1010, R3 ;  /* 0xffffeff006067824 */ /* 0x000fc400078e0203 */
[----:B------:R-:W-:Y:S01]  /*0660*/  IMAD.MOV R10, RZ, RZ, -R4 ;  /* 0x000000ffff0a7224 */ /* 0x000fe200078e0a04 */
[----:B------:R-:W-:Y:S01]  /*0670*/  LOP3.LUT R8, R11, 0x10, RZ, 0xc0, !PT ;  /* 0x000000100b087812 */ /* 0x000fe200078ec0ff */
[----:B------:R-:W-:Y:S01]  /*0680*/  IMAD R9, R9, -0x1010, R0 ;  /* 0xffffeff009097824 */ /* 0x000fe200078e0200 */
[C---:B------:R-:W-:Y:S01]  /*0690*/  LOP3.LUT R0, R12.reuse, 0x8, RZ, 0xc0, !PT ;  /* 0x000000080c007812 */ /* 0x040fe200078ec0ff */
[----:B------:R-:W-:Y:S01]  /*06a0*/  IMAD.SHL.U32 R3, R12, 0x4, RZ ;  /* 0x000000040c037824 */ /* 0x000fe200078e00ff */
[----:B------:R-:W-:Y:S01]  /*06b0*/  PRMT R10, R10, 0x7710, RZ ;  /* 0x000077100a0a7816 */ /* 0x000fe200000000ff */
[----:B------:R-:W-:Y:S01]  /*06c0*/  IMAD R9, R9, 0xc00, RZ ;  /* 0x00000c0009097824 */ /* 0x000fe200078e02ff */
[C-C-:B------:R-:W-:Y:S01]  /*06d0*/  LOP3.LUT R4, R0.reuse, 0x7, R12.reuse, 0xf8, !PT ;  /* 0x0000000700047812 */ /* 0x140fe200078ef80c */
[----:B------:R-:W-:Y:S01]  /*06e0*/  IMAD.SHL.U32 R0, R0, 0x2, RZ ;  /* 0x0000000200007824 */ /* 0x000fe200078e00ff */
[----:B------:R-:W-:Y:S01]  /*06f0*/  LOP3.LUT R92, R3, 0x10, R12, 0x48, !PT ;  /* 0x00000010035c7812 */ /* 0x000fe200078e480c */
[----:B------:R-:W-:Y:S01]  /*0700*/  IMAD.IADD R5, R5, 0x1, R10 ;  /* 0x0000000105057824 */ /* 0x000fe200078e020a */
[----:B------:R-:W-:Y:S01]  /*0710*/  LOP3.LUT R13, R4, 0x10, R11, 0xf8, !PT ;  /* 0x00000010040d7812 */ /* 0x000fe200078ef80b */
[----:B------:R-:W-:Y:S01]  /*0720*/  IMAD.SHL.U32 R4, R12, 0x10, RZ ;  /* 0x000000100c047824 */ /* 0x000fe200078e00ff */
[----:B------:R-:W-:Y:S01]  /*0730*/  LOP3.LUT R90, R0, 0x10, R3, 0x78, !PT ;  /* 0x00000010005a7812 */ /* 0x000fe200078e7803 */
[----:B------:R-:W-:Y:S01]  /*0740*/  IMAD R37, R6, 0xc00, RZ ;  /* 0x00000c0006257824 */ /* 0x000fe200078e02ff */
[----:B------:R-:W-:-:S02]  /*0750*/  PRMT R5, R5, 0x9910, RZ ;  /* 0x0000991005057816 */ /* 0x000fc400000000ff */
[----:B------:R-:W-:Y:S02]  /*0760*/  LOP3.LUT R89, R8, 0xf, R12, 0xf8, !PT ;  /* 0x0000000f08597812 */ /* 0x000fe400078ef80c */
[--C-:B------:R-:W-:Y:S01]  /*0770*/  LOP3.LUT R6, R9, 0x10, R4.reuse, 0xf8, !PT ;  /* 0x0000001009067812 */ /* 0x100fe200078ef804 */
[----:B------:R-:W-:Y:S01]  /*0780*/  IMAD R3, R5, 0xc00, RZ ;  /* 0x00000c0005037824 */ /* 0x000fe200078e02ff */
[----:B------:R-:W-:Y:S01]  /*0790*/  LOP3.LUT R8, R37, 0x10, R4, 0xf8, !PT ;  /* 0x0000001025087812 */ /* 0x000fe200078ef804 */
[----:B------:R-:W-:Y:S01]  /*07a0*/  IMAD R89, R89, 0x20, R92 ;  /* 0x0000002059597824 */ /* 0x000fe200078e025c */
[----:B------:R-:W-:Y:S01]  /*07b0*/  LOP3.LUT R91, R0, 0x10, R4, 0x78, !PT ;  /* 0x00000010005b7812 */ /* 0x000fe200078e7804 */
[----:B------:R-:W-:Y:S01]  /*07c0*/  IMAD R92, R13, 0x20, R92 ;  /* 0x000000200d5c7824 */ /* 0x000fe200078e025c */
[----:B------:R-:W-:Y:S02]  /*07d0*/  LOP3.LUT R4, R3, 0x10, R4, 0xf8, !PT ;  /* 0x0000001003047812 */ /* 0x000fe400078ef804 */
[----:B------:R-:W-:Y:S01]  /*07e0*/  IADD3 R38, P0, R6, c[0x0][0x160], RZ ;  /* 0x0000580006267a10 */ /* 0x000fe20007f1e0ff */
[----:B------:R-:W-:Y:S01]  /*07f0*/  IMAD R91, R2, 0x20, R91 ;  /* 0x00000020025b7824 */ /* 0x000fe200078e025b */
[----:B------:R-:W-:-:S02]  /*0800*/  IADD3 R44, P1, R8, c[0x0][0x160], RZ ;  /* 0x00005800082c7a10 */ /* 0x000fc40007f3e0ff */
[----:B------:R-:W-:Y:S02]  /*0810*/  IADD3 R26, P2, R4, c[0x0][0x168], RZ ;  /* 0x00005a00041a7a10 */ /* 0x000fe40007f5e0ff */
[----:B------:R-:W-:Y:S01]  /*0820*/  LEA.HI.X.SX32 R39, R6, c[0x0][0x164], 0x1, P0 ;  /* 0x0000590006277a11 */ /* 0x000fe200000f0eff */
[----:B------:R-:W-:Y:S01]  /*0830*/  IMAD.MOV.U32 R36, RZ, RZ, R44 ;  /* 0x000000ffff247224 */ /* 0x000fe200078e002c */
[----:B------:R-:W-:Y:S01]  /*0840*/  LEA.HI.X.SX32 R45, R8, c[0x0][0x164], 0x1, P1 ;  /* 0x00005900082d7a11 */ /* 0x000fe200008f0eff */
[----:B------:R-:W-:Y:S01]  /*0850*/  IMAD.MOV.U32 R2, RZ, RZ, R26 ;  /* 0x000000ffff027224 */ /* 0x000fe200078e001a */
[----:B------:R-:W-:Y:S01]  /*0860*/  LEA.HI.X.SX32 R27, R4, c[0x0][0x16c], 0x1, P2 ;  /* 0x00005b00041b7a11 */ /* 0x000fe200010f0eff */
[----:B------:R1:W-:Y:S01]  /*0870*/  LDGSTS.E.BYPASS.128 [R91], [R38.64] ;  /* 0x00000000265b7fae */ /* 0x0003e2000b901c44 */
[----:B------:R-:W-:Y:S01]  /*0880*/  LEA.HI.X.SX32 R5, R9, c[0x0][0x164], 0x1, P0 ;  /* 0x0000590009057a11 */ /* 0x000fe200000f0eff */
[----:B------:R-:W-:Y:S01]  /*0890*/  IMAD.MOV.U32 R4, RZ, RZ, R38 ;  /* 0x000000ffff047224 */ /* 0x000fe200078e0026 */
[----:B------:R-:W-:Y:S01]  /*08a0*/  LEA.HI.X.SX32 R37, R37, c[0x0][0x164], 0x1, P1 ;  /* 0x0000590025257a11 */ /* 0x000fe200008f0eff */
[----:B------:R2:W-:Y:S01]  /*08b0*/  LDGSTS.E.BYPASS.128 [R91+0x800], [R44.64] ;  /* 0x008000002c5b7fae */ /* 0x0005e2000b901c44 */
[----:B------:R-:W-:Y:S01]  /*08c0*/  LEA.HI.X.SX32 R3, R3, c[0x0][0x16c], 0x1, P2 ;  /* 0x00005b0003037a11 */ /* 0x000fe200010f0eff */
[----:B------:R-:W-:Y:S01]  /*08d0*/  CS2R R8, SRZ ;  /* 0x0000000000087805 */ /* 0x000fe2000001ff00 */
[----:B------:R-:W-:Y:S01]  /*08e0*/  LOP3.LUT R11, R11, 0x8, RZ, 0xc0, !PT ;  /* 0x000000080b0b7812 */ /* 0x000fe200078ec0ff */
[----:B------:R-:W0:Y:S01]  /*08f0*/  LDGDEPBAR ;  /* 0x00000000000079af */ /* 0x000e220000000000 */
[----:B------:R-:W-:-:S02]  /*0900*/  IADD3 R6, P2, R38, 0x40, RZ ;  /* 0x0000004026067810 */ /* 0x000fc40007f5e0ff */
[----:B------:R-:W-:Y:S01]  /*0910*/  LOP3.LUT R11, R11, 0x7, R12, 0xf8, !PT ;  /* 0x000000070b0b7812 */ /* 0x000fe200078ef80c */
[----:B------:R3:W-:Y:S01]  /*0920*/  LDGSTS.E.BYPASS.128 [R91+0x2000], [R26.64] ;  /* 0x020000001a5b7fae */ /* 0x0007e2000b901c44 */
[----:B------:R-:W-:Y:S01]  /*0930*/  IADD3 R0, P0, R26, 0x40, RZ ;  /* 0x000000401a007810 */ /* 0x000fe20007f1e0ff */
[----:B------:R-:W-:Y:S01]  /*0940*/  CS2R R12, SRZ ;  /* 0x00000000000c7805 */ /* 0x000fe2000001ff00 */
[----:B------:R-:W-:Y:S01]  /*0950*/  IMAD.X R85, RZ, RZ, R5, P2 ;  /* 0x000000ffff557224 */ /* 0x000fe200010e0605 */
[----:B------:R-:W0:Y:S04]  /*0960*/  LDGDEPBAR ;  /* 0x00000000000079af */ /* 0x000e280000000000 */
[----:B------:R-:W-:Y:S01]  /*0970*/  BAR.SYNC.DEFER_BLOCKING 0x0 ;  /* 0x0000000000007b1d */ /* 0x000fe20000010000 */
[----:B--2---:R-:W-:Y:S01]  /*0980*/  IADD3 R44, P1, R44, 0x40, RZ ;  /* 0x000000402c2c7810 */ /* 0x004fe20007f3e0ff */
[----:B------:R-:W-:-:S02]  /*0990*/  IMAD R90, R11, 0x20, R90 ;  /* 0x000000200b5a7824 */ /* 0x000fc400078e025a */
[----:B------:R-:W-:Y:S01]  /*09a0*/  CS2R R10, SRZ ;  /* 0x00000000000a7805 */ /* 0x000fe2000001ff00 */
[----:B---3--:R-:W-:Y:S01]  /*09b0*/  CS2R R26, SRZ ;  /* 0x00000000001a7805 */ /* 0x008fe2000001ff00 */
[----:B------:R-:W-:Y:S02]  /*09c0*/  IMAD.X R45, RZ, RZ, R37, P1 ;  /* 0x000000ffff2d7224 */ /* 0x000fe400008e0625 */
[----:B------:R-:W-:Y:S01]  /*09d0*/  IMAD.X R47, RZ, RZ, R3, P0 ;  /* 0x000000ffff2f7224 */ /* 0x000fe200000e0603 */
[----:B------:R-:W-:Y:S01]  /*09e0*/  @!PT LDS RZ, [RZ] ;  /* 0x00000000fffff984 */ /* 0x000fe20000000800 */
[----:B------:R-:W-:Y:S01]  /*09f0*/  @!PT LDS RZ, [RZ] ;  /* 0x00000000fffff984 */ /* 0x000fe20000000800 */
[----:B------:R-:W-:Y:S01]  /*0a00*/  @!PT LDS RZ, [RZ] ;  /* 0x00000000fffff984 */ /* 0x000fe20000000800 */
[----:B------:R1:W-:Y:S04]  /*0a10*/  LDGSTS.E.BYPASS.128 [R91+0x1000], [R4.64+0x20] ;  /* 0x01000020045b7fae */ /* 0x0003e8000b901c44 */
[----:B------:R1:W-:Y:S04]  /*0a20*/  LDGSTS.E.BYPASS.128 [R91+0x1800], [R36.64+0x20] ;  /* 0x01800020245b7fae */ /* 0x0003e8000b901c44 */
[----:B------:R-:W0:Y:S04]  /*0a30*/  LDGDEPBAR ;  /* 0x00000000000079af */ /* 0x000e280000000000 */
[----:B------:R1:W-:Y:S04]  /*0a40*/  LDGSTS.E.BYPASS.128 [R91+0x2800], [R2.64+0x20] ;  /* 0x02800020025b7fae */ /* 0x0003e8000b901c44 */
[----:B------:R-:W0:Y:S02]  /*0a50*/  LDGDEPBAR ;  /* 0x00000000000079af */ /* 0x000e240000000000 */
.L_x_0:
[----:B------:R-:W-:-:S04]  /*0a60*/  DEPBAR.LE SB0, 0x2 ;  /* 0x000080800000791a */ /* 0x000fc80000000000 */
[----:B------:R-:W-:Y:S02]  /*0a70*/  IADD3 R87, R87, 0x1, RZ ;  /* 0x0000000157577810 */ /* 0x000fe40007ffe0ff */
[----:B------:R-:W-:Y:S01]  /*0a80*/  IADD3 R88, R88, 0x1, RZ ;  /* 0x0000000158587810 */ /* 0x000fe20007ffe0ff */
[----:B------:R-:W-:Y:S01]  /*0a90*/  BAR.SYNC.DEFER_BLOCKING 0x0 ;  /* 0x0000000000007b1d */ /* 0x000fe20000010000 */
[C---:B------:R-:W-:Y:S02]  /*0aa0*/  ISETP.GE.AND P0, PT, R87.reuse, 0x2, PT ;  /* 0x000000025700780c */ /* 0x040fe40003f06270 */
[----:B------:R-:W-:Y:S02]  /*0ab0*/  ISETP.GE.AND P1, PT, R88, 0x2, PT ;  /* 0x000000025800780c */ /* 0x000fe40003f26270 */
[----:B------:R-:W-:Y:S02]  /*0ac0*/  SEL R87, R87, RZ, !P0 ;  /* 0x000000ff57577207 */ /* 0x000fe40004000000 */
[----:B------:R-:W-:-:S02]  /*0ad0*/  ISETP.GE.U32.AND P0, PT, R86, 0x5e, PT ;  /* 0x0000005e5600780c */ /* 0x000fc40003f06070 */
[----:B------:R-:W-:Y:S01]  /*0ae0*/  SEL R88, R88, RZ, !P1 ;  /* 0x000000ff58587207 */ /* 0x000fe20004800000 */
[C---:B-1----:R-:W-:Y:S01]  /*0af0*/  IMAD R38, R87.reuse, 0x800, R90 ;  /* 0x0000080057267824 */ /* 0x042fe200078e025a */
[----:B------:R-:W-:Y:S01]  /*0b00*/  ISETP.GE.U32.AND.EX P0, PT, R46, RZ, PT, P0 ;  /* 0x000000ff2e00720c */ /* 0x000fe20003f06100 */
[----:B------:R-:W-:-:S03]  /*0b10*/  IMAD R93, R87, 0x1000, R89 ;  /* 0x00001000575d7824 */ /* 0x000fc600078e0259 */
[----:B------:R-:W-:Y:S04]  /*0b20*/  LDSM.16.M88.2 R2, [R38+0x2000] ;  /* 0x002000002602783b */ /* 0x000fe80000000100 */
[----:B------:R-:W-:Y:S04]  /*0b30*/  LDSM.16.M88.2 R4, [R38+0x2200] ;  /* 0x002200002604783b */ /* 0x000fe80000000100 */
[----:B------:R-:W-:Y:S04]  /*0b40*/  LDSM.16.M88.2 R36, [R38+0x2400] ;  /* 0x002400002624783b */ /* 0x000fe80000000100 */
[----:B------:R-:W1:Y:S04]  /*0b50*/  LDSM.16.M88.4 R40, [R93] ;  /* 0x000000005d28783b */ /* 0x000e680000000200 */
[----:B------:R-:W2:Y:S01]  /*0b60*/  LDSM.16.M88.2 R38, [R38+0x2600] ;  /* 0x002600002626783b */ /* 0x000ea20000000100 */
[C---:B-1----:R-:W-:Y:S08]  /*0b70*/  IMMA.16832.S8.S8.SAT R32, R40.reuse.ROW, R2.COL, R32 ;  /* 0x0000000228207237 */ /* 0x042ff00000445c20 */
[C---:B------:R-:W-:Y:S08]  /*0b80*/  IMMA.16832.S8.S8.SAT R80, R40.reuse.ROW, R4.COL, R80 ;  /* 0x0000000428507237 */ /* 0x040ff00000445c50 */
[C---:B------:R-:W-:Y:S08]  /*0b90*/  IMMA.16832.S8.S8.SAT R76, R40.reuse.ROW, R36.COL, R76 ;  /* 0x00000024284c7237 */ /* 0x040ff00000445c4c */
[----:B--2---:R-:W-:Y:S07]  /*0ba0*/  IMMA.16832.S8.S8.SAT R72, R40.ROW, R38.COL, R72 ;  /* 0x0000002628487237 */ /* 0x004fee0000445c48 */
[----:B------:R-:W-:-:S06]  /*0bb0*/  IMAD R40, R87, 0x1000, R92 ;  /* 0x0000100057287824 */ /* 0x000fcc00078e025c */
[----:B------:R-:W1:Y:S02]  /*0bc0*/  LDSM.16.M88.4 R40, [R40+0x400] ;  /* 0x000400002828783b */ /* 0x000e640000000200 */
[C---:B-1----:R-:W-:Y:S08]  /*0bd0*/  IMMA.16832.S8.S8.SAT R56, R40.reuse.ROW, R2.COL, R56 ;  /* 0x0000000228387237 */ /* 0x042ff00000445c38 */
[C---:B------:R-:W-:Y:S08]  /*0be0*/  IMMA.16832.S8.S8.SAT R60, R40.reuse.ROW, R4.COL, R60 ;  /* 0x00000004283c7237 */ /* 0x040ff00000445c3c */
[C---:B------:R-:W-:Y:S08]  /*0bf0*/  IMMA.16832.S8.S8.SAT R64, R40.reuse.ROW, R36.COL, R64 ;  /* 0x0000002428407237 */ /* 0x040ff00000445c40 */
[----:B------:R-:W-:Y:S01]  /*0c00*/  IMMA.16832.S8.S8.SAT R68, R40.ROW, R38.COL, R68 ;  /* 0x0000002628447237 */ /* 0x000fe20000445c44 */
[----:B------:R-:W1:Y:S07]  /*0c10*/  LDSM.16.M88.4 R40, [R93+0x800] ;  /* 0x000800005d28783b */ /* 0x000e6e0000000200 */
[C---:B-1----:R-:W-:Y:S08]  /*0c20*/  IMMA.16832.S8.S8.SAT R28, R40.reuse.ROW, R2.COL, R28 ;  /* 0x00000002281c7237 */ /* 0x042ff00000445c1c */
[C---:B------:R-:W-:Y:S08]  /*0c30*/  IMMA.16832.S8.S8.SAT R12, R40.reuse.ROW, R4.COL, R12 ;  /* 0x00000004280c7237 */ /* 0x040ff00000445c0c */
[C---:B------:R-:W-:Y:S08]  /*0c40*/  IMMA.16832.S8.S8.SAT R52, R40.reuse.ROW, R36.COL, R52 ;  /* 0x0000002428347237 */ /* 0x040ff00000445c34 */
[----:B------:R-:W-:Y:S01]  /*0c50*/  IMMA.16832.S8.S8.SAT R48, R40.ROW, R38.COL, R48 ;  /* 0x0000002628307237 */ /* 0x000fe20000445c30 */
[----:B------:R-:W1:Y:S07]  /*0c60*/  LDSM.16.M88.4 R40, [R93+0xc00] ;  /* 0x000c00005d28783b */ /* 0x000e6e0000000200 */
[C---:B-1----:R-:W-:Y:S07]  /*0c70*/  IMMA.16832.S8.S8.SAT R16, R40.reuse.ROW, R2.COL, R16 ;  /* 0x0000000228107237 */ /* 0x042fee0000445c10 */
[----:B------:R-:W-:Y:S01]  /*0c80*/  IMAD.MOV.U32 R2, RZ, RZ, R6 ;  /* 0x000000ffff027224 */ /* 0x000fe200078e0006 */
[----:B------:R-:W-:Y:S01]  /*0c90*/  IMMA.16832.S8.S8.SAT R8, R40.ROW, R4.COL, R8 ;  /* 0x0000000428087237 */ /* 0x000fe20000445c08 */
[----:B------:R-:W-:Y:S01]  /*0ca0*/  IMAD.MOV.U32 R3, RZ, RZ, R85 ;  /* 0x000000ffff037224 */ /* 0x000fe200078e0055 */
[----:B------:R-:W-:Y:S01]  /*0cb0*/  BAR.SYNC.DEFER_BLOCKING 0x0 ;  /* 0x0000000000007b1d */ /* 0x000fe20000010000 */
[----:B------:R-:W-:-:S04]  /*0cc0*/  IADD3 R6, P3, R6, 0x20, RZ ;  /* 0x0000002006067810 */ /* 0x000fc80007f7e0ff */
[----:B------:R-:W-:Y:S01]  /*0cd0*/  IMAD R5, R88, 0x1000, R91 ;  /* 0x0000100058057824 */ /* 0x000fe200078e025b */
[----:B------:R-:W-:Y:S01]  /*0ce0*/  IMMA.16832.S8.S8.SAT R20, R40.ROW, R36.COL, R20 ;  /* 0x0000002428147237 */ /* 0x000fe20000445c14 */
[----:B------:R-:W-:-:S06]  /*0cf0*/  IMAD.X R85, RZ, RZ, R85, P3 ;  /* 0x000000ffff557224 */ /* 0x000fcc00018e0655 */
[----:B------:R-:W-:Y:S01]  /*0d00*/  IMAD R37, R88, 0x800, R91 ;  /* 0x0000080058257824 */ /* 0x000fe200078e025b */
[----:B------:R-:W-:Y:S01]  /*0d10*/  IMMA.16832.S8.S8.SAT R24, R40.ROW, R38.COL, R24 ;  /* 0x0000002628187237 */ /* 0x000fe20000445c18 */
[----:B------:R-:W-:Y:S01]  /*0d20*/  @!PT LDS RZ, [RZ] ;  /* 0x00000000fffff984 */ /* 0x000fe20000000800 */
[----:B------:R-:W-:Y:S01]  /*0d30*/  @!PT LDS RZ, [RZ] ;  /* 0x00000000fffff984 */ /* 0x000fe20000000800 */
[----:B------:R-:W-:Y:S01]  /*0d40*/  @!PT LDS RZ, [RZ] ;  /* 0x00000000fffff984 */ /* 0x000fe20000000800 */
[----:B------:R1:W-:Y:S04]  /*0d50*/  LDGSTS.E.BYPASS.128 [R5], [R2.64], !P0 ;  /* 0x0000000002057fae */ /* 0x0003e8000c101c44 */
[----:B------:R2:W-:Y:S04]  /*0d60*/  LDGSTS.E.BYPASS.128 [R5+0x800], [R44.64], !P0 ;  /* 0x008000002c057fae */ /* 0x0005e8000c101c44 */
[----:B------:R-:W0:Y:S01]  /*0d70*/  LDGDEPBAR ;  /* 0x00000000000079af */ /* 0x000e220000000000 */
[----:B-1----:R-:W-:Y:S01]  /*0d80*/  IMAD.MOV.U32 R2, RZ, RZ, R0 ;  /* 0x000000ffff027224 */ /* 0x002fe200078e0000 */
[----:B------:R-:W-:Y:S01]  /*0d90*/  IADD3 R0, P1, R0, 0x20, RZ ;  /* 0x0000002000007810 */ /* 0x000fe20007f3e0ff */
[----:B------:R-:W-:Y:S01]  /*0da0*/  IMAD.MOV.U32 R3, RZ, RZ, R47 ;  /* 0x000000ffff037224 */ /* 0x000fe200078e002f */
[----:B--2---:R-:W-:-:S03]  /*0db0*/  IADD3 R44, P2, R44, 0x20, RZ ;  /* 0x000000202c2c7810 */ /* 0x004fc60007f5e0ff */
[----:B------:R-:W-:Y:S01]  /*0dc0*/  IMAD.X R47, RZ, RZ, R47, P1 ;  /* 0x000000ffff2f7224 */ /* 0x000fe200008e062f */
[----:B------:R1:W-:Y:S01]  /*0dd0*/  LDGSTS.E.BYPASS.128 [R37+0x2000], [R2.64], !P0 ;  /* 0x0200000002257fae */ /* 0x0003e2000c101c44 */
[----:B------:R-:W-:Y:S01]  /*0de0*/  IADD3 R86, P0, R86, 0x1, RZ ;  /* 0x0000000156567810 */ /* 0x000fe20007f1e0ff */
[----:B------:R-:W-:Y:S02]  /*0df0*/  IMAD.X R45, RZ, RZ, R45, P2 ;  /* 0x000000ffff2d7224 */ /* 0x000fe400010e062d */
[----:B------:R-:W0:Y:S02]  /*0e00*/  LDGDEPBAR ;  /* 0x00000000000079af */ /* 0x000e240000000000 */
[----:B------:R-:W-:Y:S01]  /*0e10*/  IMAD.X R46, RZ, RZ, R46, P0 ;  /* 0x000000ffff2e7224 */ /* 0x000fe200000e062e */
[----:B------:R-:W-:-:S04]  /*0e20*/  ISETP.NE.U32.AND P0, PT, R86, 0x60, PT ;  /* 0x000000605600780c */ /* 0x000fc80003f05070 */
[----:B------:R-:W-:-:S13]  /*0e30*/  ISETP.NE.AND.EX P0, PT, R46, RZ, PT, P0 ;  /* 0x000000ff2e00720c */ /* 0x000fda0003f05300 */
[----:B-1----:R-:W-:Y:S05]  /*0e40*/  @P0 BRA `(.L_x_0) ;  /* 0xfffffc1000000947 */ /* 0x002fea000383ffff */
[----:B------:R-:W1:Y:S01]  /*0e50*/  S2R R4, SR_TID.X ;  /* 0x0000000000047919 */ /* 0x000e620000002100 */
[----:B------:R-:W-:-:S04]  /*0e60*/  DEPBAR.LE SB0, 0x0 ;  /* 0x000080000000791a */ /* 0x000fc80000000000 */
[--C-:B-1----:R-:W-:Y:S01]  /*0e70*/  SHF.R.U32.HI R0, RZ, 0x4, R4.reuse ;  /* 0x00000004ff007819 */ /* 0x102fe20000011604 */
[C---:B------:R-:W-:Y:S01]  /*0e80*/  IMAD.SHL.U32 R37, R4.reuse, 0x10, RZ ;  /* 0x0000001004257824 */ /* 0x040fe200078e00ff */
[----:B------:R-:W-:Y:S01]  /*0e90*/  SHF.R.U32.HI R41, RZ, 0x2, R4 ;  /* 0x00000002ff297819 */ /* 0x000fe20000011604 */
[----:B------:R-:W-:Y:S01]  /*0ea0*/  IMAD.SHL.U32 R5, R4, 0x4, RZ ;  /* 0x0000000404057824 */ /* 0x000fe200078e00ff */
[----:B------:R-:W-:Y:S01]  /*0eb0*/  SGXT.U32 R0, R0, 0x3 ;  /* 0x000000030000781a */ /* 0x000fe20000000000 */
[----:B------:R-:W-:Y:S01]  /*0ec0*/  IMAD.SHL.U32 R2, R4, 0x2, RZ ;  /* 0x0000000204027824 */ /* 0x000fe200078e00ff */
[----:B------:R-:W-:Y:S02]  /*0ed0*/  LOP3.LUT R3, R37, 0xc0, RZ, 0xc0, !PT ;  /* 0x000000c025037812 */ /* 0x000fe400078ec0ff */
[----:B------:R-:W-:Y:S02]  /*0ee0*/  LOP3.LUT R84, R84, 0x3c, R5, 0xf8, !PT ;  /* 0x0000003c54547812 */ /* 0x000fe400078ef805 */
[----:B------:R-:W-:-:S02]  /*0ef0*/  LOP3.LUT R7, R0, R7, RZ, 0xfc, !PT ;  /* 0x0000000700077212 */ /* 0x000fc400078efcff */
[----:B------:R-:W-:Y:S01]  /*0f00*/  LOP3.LUT R2, R3, 0x6, R2, 0xf8, !PT ;  /* 0x0000000603027812 */ /* 0x000fe200078ef802 */
[----:B------:R-:W-:Y:S01]  /*0f10*/  BAR.SYNC.DEFER_BLOCKING 0x0 ;  /* 0x0000000000007b1d */ /* 0x000fe20000010000 */
[----:B------:R-:W-:Y:S01]  /*0f20*/  ISETP.GE.AND P0, PT, R84, 0xc00, PT ;  /* 0x00000c005400780c */ /* 0x000fe20003f06270 */
[C---:B------:R-:W-:Y:S01]  /*0f30*/  IMAD R84, R7.reuse, 0xc00, R84 ;  /* 0x00000c0007547824 */ /* 0x040fe200078e0254 */
[C---:B------:R-:W-:Y:S02]  /*0f40*/  LOP3.LUT R3, R7.reuse, 0x8, RZ, 0xfc, !PT ;  /* 0x0000000807037812 */ /* 0x040fe400078efcff */
[----:B------:R-:W-:Y:S02]  /*0f50*/  LOP3.LUT R0, R2, 0x500, R37, 0xf8, !PT ;  /* 0x0000050002007812 */ /* 0x000fe400078ef825 */
[----:B------:R-:W-:Y:S02]  /*0f60*/  LOP3.LUT R2, R7, 0x10, RZ, 0xfc, !PT ;  /* 0x0000001007027812 */ /* 0x000fe400078efcff */
[----:B------:R-:W-:-:S02]  /*0f70*/  ISETP.LT.AND P2, PT, R3, 0x1010, !P0 ;  /* 0x000010100300780c */ /* 0x000fc40004741270 */
[----:B------:R-:W-:Y:S02]  /*0f80*/  LOP3.LUT R3, R7, 0x20, RZ, 0xfc, !PT ;  /* 0x0000002007037812 */ /* 0x000fe400078efcff */
[----:B------:R-:W-:Y:S02]  /*0f90*/  LOP3.LUT R5, R5, 0x1fc, RZ, 0xc0, !PT ;  /* 0x000001fc05057812 */ /* 0x000fe400078ec0ff */
[C---:B------:R-:W-:Y:S02]  /*0fa0*/  LOP3.LUT R6, R7.reuse, 0x18, RZ, 0xfc, !PT ;  /* 0x0000001807067812 */ /* 0x040fe400078efcff */
[----:B------:R-:W-:Y:S02]  /*0fb0*/  ISETP.LT.AND P1, PT, R2, 0x1010, !P0 ;  /* 0x000010100200780c */ /* 0x000fe40004721270 */
[----:B------:R-:W-:Y:S02]  /*0fc0*/  LOP3.LUT R2, R7, 0x28, RZ, 0xfc, !PT ;  /* 0x0000002807027812 */ /* 0x000fe400078efcff */
[----:B------:R-:W-:-:S02]  /*0fd0*/  ISETP.LT.AND P5, PT, R3, 0x1010, !P0 ;  /* 0x000010100300780c */ /* 0x000fc400047a1270 */
[C---:B------:R-:W-:Y:S02]  /*0fe0*/  LOP3.LUT R3, R5.reuse, 0x200, RZ, 0xfc, !PT ;  /* 0x0000020005037812 */ /* 0x040fe400078efcff */
[----:B------:R-:W-:Y:S02]  /*0ff0*/  ISETP.LT.AND P6, PT, R6, 0x1010, !P0 ;  /* 0x000010100600780c */ /* 0x000fe400047c1270 */
[----:B------:R-:W-:Y:S02]  /*1000*/  ISETP.LT.AND P4, PT, R2, 0x1010, !P0 ;  /* 0x000010100200780c */ /* 0x000fe40004781270 */
[C---:B------:R-:W-:Y:S02]  /*1010*/  LOP3.LUT R6, R5.reuse, 0x400, RZ, 0xfc, !PT ;  /* 0x0000040005067812 */ /* 0x040fe400078efcff */
[----:B------:R-:W-:Y:S02]  /*1020*/  LOP3.LUT R2, R4, 0x70, RZ, 0xc0, !PT ;  /* 0x0000007004027812 */ /* 0x000fe400078ec0ff */
[----:B------:R-:W-:-:S02]  /*1030*/  LOP3.LUT R36, R5, 0x600, RZ, 0xfc, !PT ;  /* 0x0000060005247812 */ /* 0x000fc400078efcff */
[----:B------:R-:W-:Y:S01]  /*1040*/  SHF.R.U32.HI R4, RZ, 0x2, R3 ;  /* 0x00000002ff047819 */ /* 0x000fe20000011603 */
[----:B------:R-:W-:Y:S01]  /*1050*/  IMAD R2, R5, 0x4, R2 ;  /* 0x0000000405027824 */ /* 0x000fe200078e0202 */
[C---:B------:R-:W-:Y:S02]  /*1060*/  LOP3.LUT R3, R0.reuse, 0x200, RZ, 0xfc, !PT ;  /* 0x0000020000037812 */ /* 0x040fe400078efcff */
[----:B------:R-:W-:Y:S02]  /*1070*/  SHF.R.U32.HI R37, RZ, 0x2, R6 ;  /* 0x00000002ff257819 */ /* 0x000fe40000011606 */
[----:B------:R-:W-:Y:S02]  /*1080*/  SHF.R.U32.HI R39, RZ, 0x2, R36 ;  /* 0x00000002ff277819 */ /* 0x000fe40000011624 */
[----:B------:R-:W-:Y:S02]  /*1090*/  LOP3.LUT R6, R0, 0x8, R41, 0xf8, !PT ;  /* 0x0000000800067812 */ /* 0x000fe400078ef829 */
[----:B------:R-:W-:-:S02]  /*10a0*/  SHF.R.U32.HI R0, RZ, 0x2, R0 ;  /* 0x00000002ff007819 */ /* 0x000fc40000011600 */
[----:B------:R-:W-:Y:S02]  /*10b0*/  LOP3.LUT R36, R4, 0xf0, RZ, 0xc0, !PT ;  /* 0x000000f004247812 */ /* 0x000fe400078ec0ff */
[----:B------:R-:W-:Y:S02]  /*10c0*/  SHF.R.U32.HI R4, RZ, 0x2, R3 ;  /* 0x00000002ff047819 */ /* 0x000fe40000011603 */
[----:B------:R-:W-:Y:S01]  /*10d0*/  LOP3.LUT R38, R37, 0x170, RZ, 0xc0, !PT ;  /* 0x0000017025267812 */ /* 0x000fe200078ec0ff */
[----:B------:R-:W-:Y:S01]  /*10e0*/  IMAD R3, R5, 0x4, R36 ;  /* 0x0000000405037824 */ /* 0x000fe200078e0224 */
[----:B------:R-:W-:Y:S02]  /*10f0*/  LOP3.LUT R40, R39, 0x1f0, RZ, 0xc0, !PT ;  /* 0x000001f027287812 */ /* 0x000fe400078ec0ff */
[----:B------:R-:W-:Y:S02]  /*1100*/  LOP3.LUT R37, R0, 0x170, RZ, 0xc0, !PT ;  /* 0x0000017000257812 */ /* 0x000fe400078ec0ff */
[----:B------:R-:W-:Y:S01]  /*1110*/  LOP3.LUT R39, R4, 0x1f0, RZ, 0xc0, !PT ;  /* 0x000001f004277812 */ /* 0x000fe200078ec0ff */
[----:B------:R-:W-:Y:S01]  /*1120*/  IMAD R4, R5, 0x4, R38 ;  /* 0x0000000405047824 */ /* 0x000fe200078e0226 */
[----:B------:R-:W-:Y:S01]  /*1130*/  ISETP.LT.AND P3, PT, R7, 0x1010, !P0 ;  /* 0x000010100700780c */ /* 0x000fe20004761270 */
[----:B------:R-:W-:-:S02]  /*1140*/  IMAD R0, R5, 0x4, R40 ;  /* 0x0000000405007824 */ /* 0x000fc400078e0228 */
[C---:B------:R-:W-:Y:S02]  /*1150*/  IMAD R5, R6.reuse, 0x4, R37 ;  /* 0x0000000406057824 */ /* 0x040fe400078e0225 */
[----:B------:R-:W-:-:S03]  /*1160*/  IMAD R6, R6, 0x4, R39 ;  /* 0x0000000406067824 */ /* 0x000fc600078e0227 */
[----:B------:R-:W-:Y:S04]  /*1170*/  STS.64 [R5], R32 ;  /* 0x0000002005007388 */ /* 0x000fe80000000a00 */
[----:B------:R-:W-:Y:S04]  /*1180*/  STS.64 [R6+0x800], R34 ;  /* 0x0008002206007388 */ /* 0x000fe80000000a00 */
[----:B------:R-:W-:Y:S04]  /*1190*/  STS.64 [R5+0x40], R80 ;  /* 0x0000405005007388 */ /* 0x000fe80000000a00 */
[----:B------:R-:W-:Y:S04]  /*11a0*/  STS.64 [R6+0x840], R82 ;  /* 0x0008405206007388 */ /* 0x000fe80000000a00 */
[----:B------:R-:W-:Y:S04]  /*11b0*/  STS.64 [R5+0x80], R76 ;  /* 0x0000804c05007388 */ /* 0x000fe80000000a00 */
[----:B------:R-:W-:Y:S04]  /*11c0*/  STS.64 [R6+0x880], R78 ;  /* 0x0008804e06007388 */ /* 0x000fe80000000a00 */
[----:B------:R-:W-:Y:S04]  /*11d0*/  STS.64 [R5+0xc0], R72 ;  /* 0x0000c04805007388 */ /* 0x000fe80000000a00 */
[----:B------:R-:W-:Y:S04]  /*11e0*/  STS.64 [R6+0x8c0], R74 ;  /* 0x0008c04a06007388 */ /* 0x000fe80000000a00 */
[----:B------:R-:W-:Y:S06]  /*11f0*/  BAR.SYNC.DEFER_BLOCKING 0x0 ;  /* 0x0000000000007b1d */ /* 0x000fec0000010000 */
[----:B------:R-:W1:Y:S04]  /*1200*/  LDS.128 R44, [R2] ;  /* 0x00000000022c7984 */ /* 0x000e680000000c00 */
[----:B------:R-:W2:Y:S04]  /*1210*/  LDS.128 R40, [R3+0x800] ;  /* 0x0008000003287984 */ /* 0x000ea80000000c00 */
[----:B------:R-:W3:Y:S04]  /*1220*/  LDS.128 R36, [R4+0x1000] ;  /* 0x0010000004247984 */ /* 0x000ee80000000c00 */
[----:B------:R-:W4:Y:S04]  /*1230*/  LDS.128 R32, [R0+0x1800] ;  /* 0x0018000000207984 */ /* 0x000f280000000c00 */
[----:B------:R-:W-:Y:S06]  /*1240*/  BAR.SYNC.DEFER_BLOCKING 0x0 ;  /* 0x0000000000007b1d */ /* 0x000fec0000010000 */
        /* <DEDUP_REMOVED lines=10> */
[----:B------:R-:W1:Y:S04]  /*12f0*/  LDS.128 R72, [R3+0x800] ;  /* 0x0008000003487984 */ /* 0x000e680000000c00 */
[----:B------:R-:W1:Y:S04]  /*1300*/  LDS.128 R76, [R4+0x1000] ;  /* 0x00100000044c7984 */ /* 0x000e680000000c00 */
[----:B------:R-:W1:Y:S04]  /*1310*/  LDS.128 R56, [R0+0x1800] ;  /* 0x0018000000387984 */ /* 0x000e680000000c00 */
[----:B------:R-:W-:Y:S06]  /*1320*/  BAR.SYNC.DEFER_BLOCKING 0x0 ;  /* 0x0000000000007b1d */ /* 0x000fec0000010000 */
[----:B------:R-:W-:Y:S04]  /*1330*/  STS.64 [R5], R28 ;  /* 0x0000001c05007388 */ /* 0x000fe80000000a00 */
[----:B------:R-:W-:Y:S04]  /*1340*/  STS.64 [R6+0x800], R30 ;  /* 0x0008001e06007388 */ /* 0x000fe80000000a00 */
[----:B------:R1:W-:Y:S04]  /*1350*/  STS.64 [R5+0x40], R12 ;  /* 0x0000400c05007388 */ /* 0x0003e80000000a00 */
[----:B------:R2:W-:Y:S04]  /*1360*/  STS.64 [R6+0x840], R14 ;  /* 0x0008400e06007388 */ /* 0x0005e80000000a00 */
[----:B------:R-:W-:Y:S04]  /*1370*/  STS.64 [R5+0x80], R52 ;  /* 0x0000803405007388 */ /* 0x000fe80000000a00 */
[----:B------:R-:W-:Y:S01]  /*1380*/  STS.64 [R6+0x880], R54 ;  /* 0x0008803606007388 */ /* 0x000fe20000000a00 */
[----:B-1----:R-:W-:Y:S01]  /*1390*/  IMAD.MOV.U32 R13, RZ, RZ, 0x4 ;  /* 0x00000004ff0d7424 */ /* 0x002fe200078e00ff */
[----:B------:R-:W-:-:S02]  /*13a0*/  LOP3.LUT R12, R7, 0x30, RZ, 0xfc, !PT ;  /* 0x00000030070c7812 */ /* 0x000fc400078efcff */
[----:B------:R1:W-:Y:S01]  /*13b0*/  STS.64 [R5+0xc0], R48 ;  /* 0x0000c03005007388 */ /* 0x0003e20000000a00 */
[----:B--2---:R-:W-:-:S03]  /*13c0*/  IMAD.WIDE R14, R84, R13, c[0x0][0x170] ;  /* 0x00005c00540e7625 */ /* 0x004fc600078e020d */
[----:B------:R-:W-:Y:S04]  /*13d0*/  STS.64 [R6+0x8c0], R50 ;  /* 0x0008c03206007388 */ /* 0x000fe80000000a00 */
[----:B------:R-:W-:Y:S01]  /*13e0*/  BAR.SYNC.DEFER_BLOCKING 0x0 ;  /* 0x0000000000007b1d */ /* 0x000fe20000010000 */
[----:B-1----:R-:W-:-:S05]  /*13f0*/  IADD3 R48, R84, 0x6000, RZ ;  /* 0x0000600054307810 */ /* 0x002fca0007ffe0ff */
[----:B------:R-:W1:Y:S04]  /*1400*/  LDS.128 R60, [R2] ;  /* 0x00000000023c7984 */ /* 0x000e680000000c00 */
[----:B------:R-:W2:Y:S04]  /*1410*/  LDS.128 R64, [R3+0x800] ;  /* 0x0008000003407984 */ /* 0x000ea80000000c00 */
[----:B------:R-:W1:Y:S04]  /*1420*/  LDS.128 R68, [R4+0x1000] ;  /* 0x0010000004447984 */ /* 0x000e680000000c00 */
[----:B------:R-:W1:Y:S04]  /*1430*/  LDS.128 R28, [R0+0x1800] ;  /* 0x00180000001c7984 */ /* 0x000e680000000c00 */
[----:B------:R-:W-:Y:S06]  /*1440*/  BAR.SYNC.DEFER_BLOCKING 0x0 ;  /* 0x0000000000007b1d */ /* 0x000fec0000010000 */
[----:B------:R1:W-:Y:S04]  /*1450*/  STS.64 [R5], R16 ;  /* 0x0000001005007388 */ /* 0x0003e80000000a00 */
[----:B------:R-:W-:Y:S04]  /*1460*/  STS.64 [R6+0x800], R18 ;  /* 0x0008001206007388 */ /* 0x000fe80000000a00 */
[----:B------:R2:W-:Y:S04]  /*1470*/  STS.64 [R5+0x40], R8 ;  /* 0x0000400805007388 */ /* 0x0005e80000000a00 */
[----:B------:R3:W-:Y:S01]  /*1480*/  STS.64 [R6+0x840], R10 ;  /* 0x0008400a06007388 */ /* 0x0007e20000000a00 */
[----:B-1----:R-:W-:-:S03]  /*1490*/  IADD3 R16, R84, 0x12000, RZ ;  /* 0x0001200054107810 */ /* 0x002fc60007ffe0ff */
[----:B------:R-:W-:Y:S04]  /*14a0*/  STS.64 [R5+0x80], R20 ;  /* 0x0000801405007388 */ /* 0x000fe80000000a00 */
[----:B------:R-:W-:Y:S01]  /*14b0*/  STS.64 [R6+0x880], R22 ;  /* 0x0008801606007388 */ /* 0x000fe20000000a00 */
[----:B--2---:R-:W-:-:S03]  /*14c0*/  IMAD.WIDE R8, R48, R13, c[0x0][0x170] ;  /* 0x00005c0030087625 */ /* 0x004fc600078e020d */
[----:B------:R1:W-:Y:S01]  /*14d0*/  STS.64 [R5+0xc0], R24 ;  /* 0x0000c01805007388 */ /* 0x0003e20000000a00 */
[----:B---3--:R-:W-:-:S03]  /*14e0*/  LOP3.LUT R10, R7, 0x38, RZ, 0xfc, !PT ;  /* 0x00000038070a7812 */ /* 0x008fc600078efcff */
[----:B------:R2:W-:Y:S04]  /*14f0*/  STS.64 [R6+0x8c0], R26 ;  /* 0x0008c01a06007388 */ /* 0x0005e80000000a00 */
[----:B------:R-:W-:Y:S01]  /*1500*/  BAR.SYNC.DEFER_BLOCKING 0x0 ;  /* 0x0000000000007b1d */ /* 0x000fe20000010000 */
[C---:B-1----:R-:W-:Y:S01]  /*1510*/  LOP3.LUT R5, R7.reuse, 0x48, RZ, 0xfc, !PT ;  /* 0x0000004807057812 */ /* 0x042fe200078efcff */
[----:B--2---:R-:W-:Y:S01]  /*1520*/  IMAD.WIDE R26, R16, R13, c[0x0][0x170] ;  /* 0x00005c00101a7625 */ /* 0x004fe200078e020d */
[----:B------:R-:W-:-:S03]  /*1530*/  LOP3.LUT R6, R7, 0x40, RZ, 0xfc, !PT ;  /* 0x0000004007067812 */ /* 0x000fc600078efcff */
[----:B------:R1:W-:Y:S01]  /*1540*/  @P3 STG.E.128 [R14.64], R44 ;  /* 0x0000002c0e003986 */ /* 0x0003e2000c101d04 */
[----:B------:R-:W-:Y:S02]  /*1550*/  ISETP.LT.AND P3, PT, R12, 0x1010, !P0 ;  /* 0x000010100c00780c */ /* 0x000fe40004761270 */
[----:B------:R-:W-:Y:S01]  /*1560*/  IADD3 R12, R84, 0xc000, RZ ;  /* 0x0000c000540c7810 */ /* 0x000fe20007ffe0ff */
[----:B------:R-:W-:Y:S01]  /*1570*/  @P2 STG.E.128 [R8.64], R40 ;  /* 0x0000002808002986 */ /* 0x000fe2000c101d04 */
[----:B------:R-:W-:Y:S02]  /*1580*/  ISETP.LT.AND P2, PT, R10, 0x1010, !P0 ;  /* 0x000010100a00780c */ /* 0x000fe40004741270 */
[----:B------:R-:W-:Y:S01]  /*1590*/  IADD3 R10, R84, 0x18000, RZ ;  /* 0x00018000540a7810 */ /* 0x000fe20007ffe0ff */
[----:B------:R-:W-:Y:S01]  /*15a0*/  LDS.128 R16, [R3+0x800] ;  /* 0x0008000003107984 */ /* 0x000fe20000000c00 */
[----:B------:R-:W-:Y:S01]  /*15b0*/  IMAD.WIDE R24, R12, R13, c[0x0][0x170] ;  /* 0x00005c000c187625 */ /* 0x000fe200078e020d */
[----:B------:R-:W-:-:S02]  /*15c0*/  IADD3 R12, R84, 0x24000, RZ ;  /* 0x00024000540c7810 */ /* 0x000fc40007ffe0ff */
[----:B------:R2:W-:Y:S04]  /*15d0*/  LDS.128 R20, [R4+0x1000] ;  /* 0x0010000004147984 */ /* 0x0005e80000000c00 */
[----:B------:R-:W-:Y:S01]  /*15e0*/  @P1 STG.E.128 [R24.64], R36 ;  /* 0x0000002418001986 */ /* 0x000fe2000c101d04 */
[----:B------:R-:W-:Y:S01]  /*15f0*/  ISETP.LT.AND P1, PT, R6, 0x1010, !P0 ;  /* 0x000010100600780c */ /* 0x000fe20004721270 */
[----:B-1----:R-:W-:Y:S01]  /*1600*/  IMAD.WIDE R14, R10, R13, c[0x0][0x170] ;  /* 0x00005c000a0e7625 */ /* 0x002fe200078e020d */
[C---:B------:R-:W-:Y:S01]  /*1610*/  IADD3 R6, R84.reuse, 0x1e000, RZ ;  /* 0x0001e00054067810 */ /* 0x040fe20007ffe0ff */
[----:B------:R1:W3:Y:S01]  /*1620*/  LDS.128 R8, [R2] ;  /* 0x0000000002087984 */ /* 0x0002e20000000c00 */
[----:B--2---:R-:W-:-:S03]  /*1630*/  IADD3 R4, R84, 0x36000, RZ ;  /* 0x0003600054047810 */ /* 0x004fc60007ffe0ff */
[----:B----4-:R2:W-:Y:S01]  /*1640*/  @P6 STG.E.128 [R26.64], R32 ;  /* 0x000000201a006986 */ /* 0x0105e2000c101d04 */
[----:B------:R-:W-:Y:S02]  /*1650*/  ISETP.LT.AND P6, PT, R5, 0x1010, !P0 ;  /* 0x000010100500780c */ /* 0x000fe400047c1270 */
[----:B------:R-:W-:Y:S01]  /*1660*/  LOP3.LUT R5, R7, 0x50, RZ, 0xfc, !PT ;  /* 0x0000005007057812 */ /* 0x000fe200078efcff */
[----:B------:R4:W-:Y:S01]  /*1670*/  @P5 STG.E.128 [R14.64], R80 ;  /* 0x000000500e005986 */ /* 0x0009e2000c101d04 */
[----:B-1----:R-:W-:Y:S02]  /*1680*/  IADD3 R2, R84, 0x30000, RZ ;  /* 0x0003000054027810 */ /* 0x002fe40007ffe0ff */
[----:B------:R-:W-:Y:S02]  /*1690*/  ISETP.LT.AND P5, PT, R5, 0x1010, !P0 ;  /* 0x000010100500780c */ /* 0x000fe400047a1270 */
[C---:B------:R-:W-:Y:S01]  /*16a0*/  LOP3.LUT R5, R7.reuse, 0x60, RZ, 0xfc, !PT ;  /* 0x0000006007057812 */ /* 0x040fe200078efcff */
[----:B------:R-:W-:Y:S01]  /*16b0*/  IMAD.WIDE R24, R6, R13, c[0x0][0x170] ;  /* 0x00005c0006187625 */ /* 0x000fe200078e020d */
[----:B------:R-:W-:-:S03]  /*16c0*/  LOP3.LUT R6, R7, 0x58, RZ, 0xfc, !PT ;  /* 0x0000005807067812 */ /* 0x000fc600078efcff */
[-C--:B------:R-:W-:Y:S01]  /*16d0*/  IMAD.WIDE R2, R2, R13.reuse, c[0x0][0x170] ;  /* 0x00005c0002027625 */ /* 0x080fe200078e020d */
[----:B------:R1:W-:Y:S01]  /*16e0*/  @P4 STG.E.128 [R24.64], R72 ;  /* 0x0000004818004986 */ /* 0x0003e2000c101d04 */
[----:B------:R-:W-:Y:S02]  /*16f0*/  ISETP.LT.AND P4, PT, R6, 0x1010, !P0 ;  /* 0x000010100600780c */ /* 0x000fe40004781270 */
[----:B--2---:R-:W-:Y:S02]  /*1700*/  IADD3 R26, R84, 0x2a000, RZ ;  /* 0x0002a000541a7810 */ /* 0x004fe40007ffe0ff */
[C---:B------:R-:W-:Y:S01]  /*1710*/  LOP3.LUT R6, R7.reuse, 0x70, RZ, 0xfc, !PT ;  /* 0x0000007007067812 */ /* 0x040fe200078efcff */
[-C--:B----4-:R-:W-:Y:S01]  /*1720*/  IMAD.WIDE R14, R12, R13.reuse, c[0x0][0x170] ;  /* 0x00005c000c0e7625 */ /* 0x090fe200078e020d */
[C---:B------:R-:W-:Y:S02]  /*1730*/  LOP3.LUT R12, R7.reuse, 0x68, RZ, 0xfc, !PT ;  /* 0x00000068070c7812 */ /* 0x040fe400078efcff */
[----:B------:R-:W-:Y:S01]  /*1740*/  LOP3.LUT R7, R7, 0x78, RZ, 0xfc, !PT ;  /* 0x0000007807077812 */ /* 0x000fe200078efcff */
[----:B------:R-:W-:Y:S01]  /*1750*/  IMAD.WIDE R26, R26, R13, c[0x0][0x170] ;  /* 0x00005c001a1a7625 */ /* 0x000fe200078e020d */
[----:B------:R2:W-:Y:S01]  /*1760*/  @P3 STG.E.128 [R14.64], R76 ;  /* 0x0000004c0e003986 */ /* 0x0005e2000c101d04 */
[----:B------:R-:W-:-:S02]  /*1770*/  ISETP.LT.AND P3, PT, R5, 0x1010, !P0 ;  /* 0x000010100500780c */ /* 0x000fc40004761270 */
[----:B------:R-:W-:Y:S01]  /*1780*/  IMAD.WIDE R4, R4, R13, c[0x0][0x170] ;  /* 0x00005c0004047625 */ /* 0x000fe200078e020d */
[----:B------:R4:W-:Y:S01]  /*1790*/  @P2 STG.E.128 [R26.64], R56 ;  /* 0x000000381a002986 */ /* 0x0009e2000c101d04 */
[----:B------:R-:W-:Y:S02]  /*17a0*/  ISETP.LT.AND P2, PT, R12, 0x1010, !P0 ;  /* 0x000010100c00780c */ /* 0x000fe40004741270 */
[----:B------:R-:W-:Y:S01]  /*17b0*/  IADD3 R12, R84, 0x48000, RZ ;  /* 0x00048000540c7810 */ /* 0x000fe20007ffe0ff */
[----:B------:R3:W-:Y:S01]  /*17c0*/  @P1 STG.E.128 [R2.64], R60 ;  /* 0x0000003c02001986 */ /* 0x0007e2000c101d04 */
[----:B------:R-:W-:Y:S02]  /*17d0*/  ISETP.LT.AND P1, PT, R6, 0x1010, !P0 ;  /* 0x000010100600780c */ /* 0x000fe40004721270 */
[----:B------:R-:W-:Y:S01]  /*17e0*/  IADD3 R6, R84, 0x3c000, RZ ;  /* 0x0003c00054067810 */ /* 0x000fe20007ffe0ff */
[----:B------:R3:W-:Y:S01]  /*17f0*/  @P6 STG.E.128 [R4.64], R64 ;  /* 0x0000004004006986 */ /* 0x0007e2000c101d04 */
[----:B------:R-:W-:-:S02]  /*1800*/  ISETP.LT.AND P0, PT, R7, 0x1010, !P0 ;  /* 0x000010100700780c */ /* 0x000fc40004701270 */
[----:B-1----:R-:W-:Y:S01]  /*1810*/  IADD3 R24, R84, 0x4e000, RZ ;  /* 0x0004e00054187810 */ /* 0x002fe20007ffe0ff */
[----:B------:R-:W-:Y:S01]  /*1820*/  IMAD.WIDE R6, R6, R13, c[0x0][0x170] ;  /* 0x00005c0006067625 */ /* 0x000fe200078e020d */
[----:B--2---:R-:W-:-:S03]  /*1830*/  IADD3 R14, R84, 0x42000, RZ ;  /* 0x00042000540e7810 */ /* 0x004fc60007ffe0ff */
[-C--:B------:R-:W-:Y:S01]  /*1840*/  IMAD.WIDE R24, R24, R13.reuse, c[0x0][0x170] ;  /* 0x00005c0018187625 */ /* 0x080fe200078e020d */
[----:B------:R1:W-:Y:S01]  /*1850*/  @P5 STG.E.128 [R6.64], R68 ;  /* 0x0000004406005986 */ /* 0x0003e2000c101d04 */
[----:B----4-:R-:W-:Y:S02]  /*1860*/  IADD3 R26, R84, 0x54000, RZ ;  /* 0x00054000541a7810 */ /* 0x010fe40007ffe0ff */
[----:B------:R-:W-:-:S04]  /*1870*/  IMAD.WIDE R14, R14, R13, c[0x0][0x170] ;  /* 0x00005c000e0e7625 */ /* 0x000fc800078e020d */
[-C--:B---3--:R-:W-:Y:S01]  /*1880*/  IMAD.WIDE R2, R12, R13.reuse, c[0x0][0x170] ;  /* 0x00005c000c027625 */ /* 0x088fe200078e020d */
[----:B------:R1:W-:Y:S03]  /*1890*/  @P4 STG.E.128 [R14.64], R28 ;  /* 0x0000001c0e004986 */ /* 0x0003e6000c101d04 */
[----:B------:R-:W-:Y:S01]  /*18a0*/  IMAD.WIDE R26, R26, R13, c[0x0][0x170] ;  /* 0x00005c001a1a7625 */ /* 0x000fe200078e020d */
[----:B------:R1:W-:Y:S04]  /*18b0*/  @P3 STG.E.128 [R2.64], R8 ;  /* 0x0000000802003986 */ /* 0x0003e8000c101d04 */
[----:B------:R1:W-:Y:S04]  /*18c0*/  @P2 STG.E.128 [R24.64], R16 ;  /* 0x0000001018002986 */ /* 0x0003e8000c101d04 */
[----:B------:R1:W-:Y:S01]  /*18d0*/  @P1 STG.E.128 [R26.64], R20 ;  /* 0x000000141a001986 */ /* 0x0003e2000c101d04 */
[----:B------:R-:W-:Y:S05]  /*18e0*/  @!P0 EXIT ;  /* 0x000000000000894d */ /* 0x000fea0003800000 */
[----:B-1----:R-:W1:Y:S01]  /*18f0*/  LDS.128 R4, [R0+0x1800] ;  /* 0x0018000000047984 */ /* 0x002e620000000c00 */
[----:B------:R-:W-:-:S05]  /*1900*/  IADD3 R2, R84, 0x5a000, RZ ;  /* 0x0005a00054027810 */ /* 0x000fca0007ffe0ff */
[----:B------:R-:W-:-:S05]  /*1910*/  IMAD.WIDE R2, R2, R13, c[0x0][0x170] ;  /* 0x00005c0002027625 */ /* 0x000fca00078e020d */
[----:B-1----:R-:W-:Y:S01]  /*1920*/  STG.E.128 [R2.64], R4 ;  /* 0x0000000402007986 */ /* 0x002fe2000c101d04 */
[----:B------:R-:W-:Y:S05]  /*1930*/  EXIT ;  /* 0x000000000000794d */ /* 0x000fea0003800000 */
.L_x_1:
[----:B------:R-:W-:-:S00]  /*1940*/  BRA `(.L_x_1) ;  /* 0xfffffff000007947 */ /* 0x000fc0000383ffff */
[----:B------:R-:W-:-:S00]  /*1950*/  NOP ;  /* 0x0000000000007918 */ /* 0x000fc00000000000 */
        /* <DEDUP_REMOVED lines=10> */
.L_x_2:


//--------------------- .nv.shared.triton_mm      --------------------------
	.section	.nv.shared.triton_mm,"aw",@nobits
	.sectionflags	@""
	.align	16
